//
// Generated by NVIDIA NVVM Compiler
//
// Compiler Build ID: CL-36424714
// Cuda compilation tools, release 13.0, V13.0.88
// Based on NVVM 20.0.0
//

.version 9.0
.target sm_100
.address_size 64

	// .globl	_Z7denoisePiS_S_ii

.visible .entry _Z7denoisePiS_S_ii(
	.param .u64 .ptr .align 1 _Z7denoisePiS_S_ii_param_0,
	.param .u64 .ptr .align 1 _Z7denoisePiS_S_ii_param_1,
	.param .u64 .ptr .align 1 _Z7denoisePiS_S_ii_param_2,
	.param .u32 _Z7denoisePiS_S_ii_param_3,
	.param .u32 _Z7denoisePiS_S_ii_param_4
)
{
	.reg .pred 	%p<9>;
	.reg .b32 	%r<108>;
	.reg .b64 	%rd<43>;

	ld.param.u64 	%rd2, [_Z7denoisePiS_S_ii_param_0];
	ld.param.u32 	%r3, [_Z7denoisePiS_S_ii_param_3];
	ld.param.u32 	%r4, [_Z7denoisePiS_S_ii_param_4];
	cvta.to.global.u64 	%rd1, %rd2;
	mov.u32 	%r5, %ntid.x;
	mov.u32 	%r6, %ctaid.x;
	mov.u32 	%r7, %tid.x;
	mad.lo.s32 	%r1, %r5, %r6, %r7;
	rem.s32 	%r2, %r1, %r3;
	setp.ne.s32 	%p1, %r2, 0;
	@%p1 bra 	$L__BB0_6;
	setp.ne.s32 	%p7, %r1, 0;
	@%p7 bra 	$L__BB0_3;
	ld.global.u32 	%r100, [%rd1];
	ld.global.u32 	%r101, [%rd1+4];
	add.s32 	%r102, %r101, %r100;
	mul.wide.s32 	%rd41, %r3, 4;
	add.s64 	%rd42, %rd1, %rd41;
	ld.global.u32 	%r103, [%rd42];
	add.s32 	%r104, %r102, %r103;
	mul.hi.s32 	%r105, %r104, 1431655766;
	shr.u32 	%r106, %r105, 31;
	add.s32 	%r107, %r105, %r106;
	st.global.u32 	[%rd1], %r107;
	bra.uni 	$L__BB0_17;
$L__BB0_3:
	sub.s32 	%r78, %r4, %r3;
	setp.ne.s32 	%p8, %r1, %r78;
	@%p8 bra 	$L__BB0_5;
	mul.wide.s32 	%rd37, %r1, 4;
	add.s64 	%rd38, %rd1, %rd37;
	ld.global.u32 	%r91, [%rd38];
	sub.s32 	%r92, %r1, %r3;
	mul.wide.s32 	%rd39, %r92, 4;
	add.s64 	%rd40, %rd1, %rd39;
	ld.global.u32 	%r93, [%rd40];
	add.s32 	%r94, %r93, %r91;
	ld.global.u32 	%r95, [%rd38+4];
	add.s32 	%r96, %r94, %r95;
	mul.hi.s32 	%r97, %r96, 1431655766;
	shr.u32 	%r98, %r97, 31;
	add.s32 	%r99, %r97, %r98;
	st.global.u32 	[%rd38], %r99;
	bra.uni 	$L__BB0_17;
$L__BB0_5:
	mul.wide.s32 	%rd31, %r1, 4;
	add.s64 	%rd32, %rd1, %rd31;
	ld.global.u32 	%r79, [%rd32];
	sub.s32 	%r80, %r1, %r3;
	mul.wide.s32 	%rd33, %r80, 4;
	add.s64 	%rd34, %rd1, %rd33;
	ld.global.u32 	%r81, [%rd34];
	add.s32 	%r82, %r81, %r79;
	mul.wide.s32 	%rd35, %r3, 4;
	add.s64 	%rd36, %rd32, %rd35;
	ld.global.u32 	%r83, [%rd36];
	add.s32 	%r84, %r82, %r83;
	ld.global.u32 	%r85, [%rd32+4];
	add.s32 	%r86, %r84, %r85;
	shr.s32 	%r87, %r86, 31;
	shr.u32 	%r88, %r87, 30;
	add.s32 	%r89, %r86, %r88;
	shr.s32 	%r90, %r89, 2;
	st.global.u32 	[%rd32], %r90;
	bra.uni 	$L__BB0_17;
$L__BB0_6:
	setp.ge.s32 	%p2, %r1, %r3;
	@%p2 bra 	$L__BB0_10;
	add.s32 	%r58, %r3, -1;
	setp.ne.s32 	%p6, %r1, %r58;
	@%p6 bra 	$L__BB0_9;
	mul.wide.s32 	%rd27, %r1, 4;
	add.s64 	%rd28, %rd1, %rd27;
	ld.global.u32 	%r70, [%rd28];
	ld.global.u32 	%r71, [%rd28+-4];
	add.s32 	%r72, %r71, %r70;
	mul.wide.s32 	%rd29, %r3, 4;
	add.s64 	%rd30, %rd28, %rd29;
	ld.global.u32 	%r73, [%rd30];
	add.s32 	%r74, %r72, %r73;
	mul.hi.s32 	%r75, %r74, 1431655766;
	shr.u32 	%r76, %r75, 31;
	add.s32 	%r77, %r75, %r76;
	st.global.u32 	[%rd28], %r77;
	bra.uni 	$L__BB0_17;
$L__BB0_9:
	mul.wide.s32 	%rd23, %r1, 4;
	add.s64 	%rd24, %rd1, %rd23;
	ld.global.u32 	%r59, [%rd24];
	ld.global.u32 	%r60, [%rd24+4];
	add.s32 	%r61, %r60, %r59;
	ld.global.u32 	%r62, [%rd24+-4];
	add.s32 	%r63, %r61, %r62;
	mul.wide.s32 	%rd25, %r3, 4;
	add.s64 	%rd26, %rd24, %rd25;
	ld.global.u32 	%r64, [%rd26];
	add.s32 	%r65, %r63, %r64;
	shr.s32 	%r66, %r65, 31;
	shr.u32 	%r67, %r66, 30;
	add.s32 	%r68, %r65, %r67;
	shr.s32 	%r69, %r68, 2;
	st.global.u32 	[%rd24], %r69;
	bra.uni 	$L__BB0_17;
$L__BB0_10:
	add.s32 	%r8, %r3, -1;
	setp.ne.s32 	%p3, %r2, %r8;
	@%p3 bra 	$L__BB0_14;
	add.s32 	%r36, %r4, -1;
	setp.ne.s32 	%p5, %r1, %r36;
	@%p5 bra 	$L__BB0_13;
	mul.wide.s32 	%rd19, %r1, 4;
	add.s64 	%rd20, %rd1, %rd19;
	ld.global.u32 	%r49, [%rd20];
	ld.global.u32 	%r50, [%rd20+-4];
	add.s32 	%r51, %r50, %r49;
	sub.s32 	%r52, %r1, %r3;
	mul.wide.s32 	%rd21, %r52, 4;
	add.s64 	%rd22, %rd1, %rd21;
	ld.global.u32 	%r53, [%rd22];
	add.s32 	%r54, %r51, %r53;
	mul.hi.s32 	%r55, %r54, 1431655766;
	shr.u32 	%r56, %r55, 31;
	add.s32 	%r57, %r55, %r56;
	st.global.u32 	[%rd20], %r57;
	bra.uni 	$L__BB0_17;
$L__BB0_13:
	mul.wide.s32 	%rd13, %r1, 4;
	add.s64 	%rd14, %rd1, %rd13;
	ld.global.u32 	%r37, [%rd14];
	sub.s32 	%r38, %r1, %r3;
	mul.wide.s32 	%rd15, %r38, 4;
	add.s64 	%rd16, %rd1, %rd15;
	ld.global.u32 	%r39, [%rd16];
	add.s32 	%r40, %r39, %r37;
	mul.wide.s32 	%rd17, %r3, 4;
	add.s64 	%rd18, %rd14, %rd17;
	ld.global.u32 	%r41, [%rd18];
	add.s32 	%r42, %r40, %r41;
	ld.global.u32 	%r43, [%rd14+-4];
	add.s32 	%r44, %r42, %r43;
	shr.s32 	%r45, %r44, 31;
	shr.u32 	%r46, %r45, 30;
	add.s32 	%r47, %r44, %r46;
	shr.s32 	%r48, %r47, 2;
	st.global.u32 	[%rd14], %r48;
	bra.uni 	$L__BB0_17;
$L__BB0_14:
	sub.s32 	%r9, %r4, %r3;
	setp.le.s32 	%p4, %r1, %r9;
	@%p4 bra 	$L__BB0_16;
	mul.wide.s32 	%rd9, %r1, 4;
	add.s64 	%rd10, %rd1, %rd9;
	ld.global.u32 	%r24, [%rd10];
	sub.s32 	%r25, %r1, %r3;
	mul.wide.s32 	%rd11, %r25, 4;
	add.s64 	%rd12, %rd1, %rd11;
	ld.global.u32 	%r26, [%rd12];
	add.s32 	%r27, %r26, %r24;
	ld.global.u32 	%r28, [%rd10+4];
	add.s32 	%r29, %r27, %r28;
	ld.global.u32 	%r30, [%rd10+-4];
	add.s32 	%r31, %r29, %r30;
	shr.s32 	%r32, %r31, 31;
	shr.u32 	%r33, %r32, 30;
	add.s32 	%r34, %r31, %r33;
	shr.s32 	%r35, %r34, 2;
	st.global.u32 	[%rd10], %r35;
	bra.uni 	$L__BB0_17;
$L__BB0_16:
	mul.wide.s32 	%rd3, %r1, 4;
	add.s64 	%rd4, %rd1, %rd3;
	ld.global.u32 	%r10, [%rd4];
	sub.s32 	%r11, %r1, %r3;
	mul.wide.s32 	%rd5, %r11, 4;
	add.s64 	%rd6, %rd1, %rd5;
	ld.global.u32 	%r12, [%rd6];
	add.s32 	%r13, %r12, %r10;
	mul.wide.s32 	%rd7, %r3, 4;
	add.s64 	%rd8, %rd4, %rd7;
	ld.global.u32 	%r14, [%rd8];
	add.s32 	%r15, %r13, %r14;
	ld.global.u32 	%r16, [%rd4+-4];
	add.s32 	%r17, %r15, %r16;
	ld.global.u32 	%r18, [%rd4+4];
	add.s32 	%r19, %r17, %r18;
	mul.hi.s32 	%r20, %r19, 1717986919;
	shr.u32 	%r21, %r20, 31;
	shr.s32 	%r22, %r20, 1;
	add.s32 	%r23, %r22, %r21;
	st.global.u32 	[%rd4], %r23;
$L__BB0_17:
	ret;

}
	// .globl	_Z12naiveDenoisePiS_S_ii
.visible .entry _Z12naiveDenoisePiS_S_ii(
	.param .u64 .ptr .align 1 _Z12naiveDenoisePiS_S_ii_param_0,
	.param .u64 .ptr .align 1 _Z12naiveDenoisePiS_S_ii_param_1,
	.param .u64 .ptr .align 1 _Z12naiveDenoisePiS_S_ii_param_2,
	.param .u32 _Z12naiveDenoisePiS_S_ii_param_3,
	.param .u32 _Z12naiveDenoisePiS_S_ii_param_4
)
{
	.reg .pred 	%p<8>;
	.reg .b32 	%r<54>;
	.reg .b64 	%rd<19>;

	ld.param.u64 	%rd1, [_Z12naiveDenoisePiS_S_ii_param_0];
	ld.param.u64 	%rd2, [_Z12naiveDenoisePiS_S_ii_param_1];
	ld.param.u64 	%rd3, [_Z12naiveDenoisePiS_S_ii_param_2];
	ld.param.u32 	%r3, [_Z12naiveDenoisePiS_S_ii_param_3];
	ld.param.u32 	%r4, [_Z12naiveDenoisePiS_S_ii_param_4];
	mov.u32 	%r6, %ntid.x;
	mov.u32 	%r7, %ctaid.x;
	mov.u32 	%r8, %tid.x;
	mad.lo.s32 	%r9, %r6, %r7, %r8;
	rem.s32 	%r10, %r9, %r3;
	setp.eq.s32 	%p1, %r10, 0;
	add.s32 	%r12, %r3, -1;
	setp.eq.s32 	%p2, %r10, %r12;
	or.pred  	%p3, %p1, %p2;
	setp.lt.s32 	%p4, %r9, %r3;
	or.pred  	%p5, %p4, %p3;
	sub.s32 	%r13, %r4, %r3;
	setp.gt.s32 	%p6, %r9, %r13;
	or.pred  	%p7, %p5, %p6;
	@%p7 bra 	$L__BB1_2;
	cvta.to.global.u64 	%rd4, %rd1;
	cvta.to.global.u64 	%rd5, %rd2;
	cvta.to.global.u64 	%rd6, %rd3;
	mul.wide.s32 	%rd7, %r9, 4;
	add.s64 	%rd8, %rd4, %rd7;
	ld.global.u32 	%r14, [%rd8];
	sub.s32 	%r15, %r9, %r3;
	mul.wide.s32 	%rd9, %r15, 4;
	add.s64 	%rd10, %rd4, %rd9;
	ld.global.u32 	%r16, [%rd10];
	add.s32 	%r17, %r16, %r14;
	mul.wide.s32 	%rd11, %r3, 4;
	add.s64 	%rd12, %rd8, %rd11;
	ld.global.u32 	%r18, [%rd12];
	add.s32 	%r19, %r17, %r18;
	ld.global.u32 	%r20, [%rd8+-4];
	add.s32 	%r21, %r19, %r20;
	ld.global.u32 	%r22, [%rd8+4];
	add.s32 	%r23, %r21, %r22;
	mul.hi.s32 	%r24, %r23, 1717986919;
	shr.u32 	%r25, %r24, 31;
	shr.s32 	%r26, %r24, 1;
	add.s32 	%r27, %r26, %r25;
	st.global.u32 	[%rd8], %r27;
	add.s64 	%rd13, %rd5, %rd7;
	ld.global.u32 	%r28, [%rd13];
	add.s64 	%rd14, %rd5, %rd9;
	ld.global.u32 	%r29, [%rd14];
	add.s32 	%r30, %r29, %r28;
	add.s64 	%rd15, %rd13, %rd11;
	ld.global.u32 	%r31, [%rd15];
	add.s32 	%r32, %r30, %r31;
	ld.global.u32 	%r33, [%rd13+-4];
	add.s32 	%r34, %r32, %r33;
	ld.global.u32 	%r35, [%rd13+4];
	add.s32 	%r36, %r34, %r35;
	mul.hi.s32 	%r37, %r36, 1717986919;
	shr.u32 	%r38, %r37, 31;
	shr.s32 	%r39, %r37, 1;
	add.s32 	%r40, %r39, %r38;
	st.global.u32 	[%rd13], %r40;
	add.s64 	%rd16, %rd6, %rd7;
	ld.global.u32 	%r41, [%rd16];
	add.s64 	%rd17, %rd6, %rd9;
	ld.global.u32 	%r42, [%rd17];
	add.s32 	%r43, %r42, %r41;
	add.s64 	%rd18, %rd16, %rd11;
	ld.global.u32 	%r44, [%rd18];
	add.s32 	%r45, %r43, %r44;
	ld.global.u32 	%r46, [%rd16+-4];
	add.s32 	%r47, %r45, %r46;
	ld.global.u32 	%r48, [%rd16+4];
	add.s32 	%r49, %r47, %r48;
	mul.hi.s32 	%r50, %r49, 1717986919;
	shr.u32 	%r51, %r50, 31;
	shr.s32 	%r52, %r50, 1;
	add.s32 	%r53, %r52, %r51;
	st.global.u32 	[%rd16], %r53;
$L__BB1_2:
	ret;

}


// ===== COMPILED SASS (sm_100) =====

	.target	sm_100

	.elftype	@"ET_EXEC"


//--------------------- .note.nv.tkinfo           --------------------------
	.section	.note.nv.tkinfo,"",@"SHT_NOTE"
	.sectionflags	@"SHF_NOTE_NV_TKINFO"
	.tkinfo
        /*0018*/ 	.word	0x00000002
        /*0030*/ 	.string	""
        /*0030*/ 	.string	"ptxas"
        /*0030*/ 	.string	"Cuda compilation tools, release 13.0, V13.0.88"
        /*0030*/ 	.string	"Build cuda_13.0.r13.0/compiler.36424714_0"
        /*0030*/ 	.string	"-arch sm_100 -m 64 "



//--------------------- .note.nv.cuinfo           --------------------------
	.section	.note.nv.cuinfo,"",@"SHT_NOTE"
	.sectionflags	@"SHF_NOTE_NV_CUINFO"
        /*0018*/ 	.short	0x0002
        /*001a*/ 	.short	0x0064
        /*001c*/ 	.short	0x0082
	.zero		2


//--------------------- .nv.info                  --------------------------
	.section	.nv.info,"",@"SHT_CUDA_INFO"
	.align	4


	//----- nvinfo : EIATTR_REGCOUNT
	.align		4
        /*0000*/ 	.byte	0x04, 0x2f
        /*0002*/ 	.short	(.L_1 - .L_0)
	.align		4
.L_0:
        /*0004*/ 	.word	index@(_Z7denoisePiS_S_ii)
        /*0008*/ 	.word	0x0000000c


	//----- nvinfo : EIATTR_FRAME_SIZE
	.align		4
.L_1:
        /*000c*/ 	.byte	0x04, 0x11
        /*000e*/ 	.short	(.L_3 - .L_2)
	.align		4
.L_2:
        /*0010*/ 	.word	index@(_Z7denoisePiS_S_ii)
        /*0014*/ 	.word	0x00000000


	//----- nvinfo : EIATTR_REGCOUNT
	.align		4
.L_3:
        /*0018*/ 	.byte	0x04, 0x2f
        /*001a*/ 	.short	(.L_5 - .L_4)
	.align		4
.L_4:
        /*001c*/ 	.word	index@(_Z12naiveDenoisePiS_S_ii)
        /*0020*/ 	.word	0x00000014


	//----- nvinfo : EIATTR_FRAME_SIZE
	.align		4
.L_5:
        /*0024*/ 	.byte	0x04, 0x11
        /*0026*/ 	.short	(.L_7 - .L_6)
	.align		4
.L_6:
        /*0028*/ 	.word	index@(_Z12naiveDenoisePiS_S_ii)
        /*002c*/ 	.word	0x00000000


	//----- nvinfo : EIATTR_MIN_STACK_SIZE
	.align		4
.L_7:
        /*0030*/ 	.byte	0x04, 0x12
        /*0032*/ 	.short	(.L_9 - .L_8)
	.align		4
.L_8:
        /*0034*/ 	.word	index@(_Z12naiveDenoisePiS_S_ii)
        /*0038*/ 	.word	0x00000000


	//----- nvinfo : EIATTR_MIN_STACK_SIZE
	.align		4
.L_9:
        /*003c*/ 	.byte	0x04, 0x12
        /*003e*/ 	.short	(.L_11 - .L_10)
	.align		4
.L_10:
        /*0040*/ 	.word	index@(_Z7denoisePiS_S_ii)
        /*0044*/ 	.word	0x00000000
.L_11:


//--------------------- .nv.compat                --------------------------
	.section	.nv.compat,"",@"SHT_CUDA_COMPAT_INFO"
	.align	4
        /*0000*/ 	.byte	0x02, 0x09, 0x00, 0x00, 0x02, 0x02, 0x01, 0x00, 0x02, 0x05, 0x05, 0x00, 0x03, 0x07, 0x01, 0x01
        /*0010*/ 	.byte	0x02, 0x03, 0x00, 0x00, 0x02, 0x06, 0x01, 0x00, 0x04, 0x0b, 0x08, 0x00, 0x09, 0x00, 0x00, 0x00
        /*0020*/ 	.byte	0x00, 0x00, 0x00, 0x00


//--------------------- .nv.info._Z12naiveDenoisePiS_S_ii --------------------------
	.section	.nv.info._Z12naiveDenoisePiS_S_ii,"",@"SHT_CUDA_INFO"
	.sectionflags	@""
	.align	4


	//----- nvinfo : EIATTR_CUDA_API_VERSION
	.align		4
        /*0000*/ 	.byte	0x04, 0x37
        /*0002*/ 	.short	(.L_13 - .L_12)
.L_12:
        /*0004*/ 	.word	0x00000082


	//----- nvinfo : EIATTR_KPARAM_INFO
	.align		4
.L_13:
        /*0008*/ 	.byte	0x04, 0x17
        /*000a*/ 	.short	(.L_15 - .L_14)
.L_14:
        /*000c*/ 	.word	0x00000000
        /*0010*/ 	.short	0x0004
        /*0012*/ 	.short	0x001c
        /*0014*/ 	.byte	0x00, 0xf0, 0x11, 0x00


	//----- nvinfo : EIATTR_KPARAM_INFO
	.align		4
.L_15:
        /*0018*/ 	.byte	0x04, 0x17
        /*001a*/ 	.short	(.L_17 - .L_16)
.L_16:
        /*001c*/ 	.word	0x00000000
        /*0020*/ 	.short	0x0003
        /*0022*/ 	.short	0x0018
        /*0024*/ 	.byte	0x00, 0xf0, 0x11, 0x00


	//----- nvinfo : EIATTR_KPARAM_INFO
	.align		4
.L_17:
        /*0028*/ 	.byte	0x04, 0x17
        /*002a*/ 	.short	(.L_19 - .L_18)
.L_18:
        /*002c*/ 	.word	0x00000000
        /*0030*/ 	.short	0x0002
        /*0032*/ 	.short	0x0010
        /*0034*/ 	.byte	0x00, 0xf5, 0x21, 0x00


	//----- nvinfo : EIATTR_KPARAM_INFO
	.align		4
.L_19:
        /*0038*/ 	.byte	0x04, 0x17
        /*003a*/ 	.short	(.L_21 - .L_20)
.L_20:
        /*003c*/ 	.word	0x00000000
        /*0040*/ 	.short	0x0001
        /*0042*/ 	.short	0x0008
        /*0044*/ 	.byte	0x00, 0xf5, 0x21, 0x00


	//----- nvinfo : EIATTR_KPARAM_INFO
	.align		4
.L_21:
        /*0048*/ 	.byte	0x04, 0x17
        /*004a*/ 	.short	(.L_23 - .L_22)
.L_22:
        /*004c*/ 	.word	0x00000000
        /*0050*/ 	.short	0x0000
        /*0052*/ 	.short	0x0000
        /*0054*/ 	.byte	0x00, 0xf5, 0x21, 0x00


	//----- nvinfo : EIATTR_SPARSE_MMA_MASK
	.align		4
.L_23:
        /*0058*/ 	.byte	0x03, 0x50
        /*005a*/ 	.short	0x0000


	//----- nvinfo : EIATTR_MAXREG_COUNT
	.align		4
        /*005c*/ 	.byte	0x03, 0x1b
        /*005e*/ 	.short	0x00ff


	//----- nvinfo : EIATTR_MERCURY_ISA_VERSION
	.align		4
        /*0060*/ 	.byte	0x03, 0x5f
        /*0062*/ 	.short	0x0101


	//----- nvinfo : EIATTR_VRC_CTA_INIT_COUNT
	.align		4
        /*0064*/ 	.byte	0x02, 0x4a
	.zero		1
	.zero		1


	//----- nvinfo : EIATTR_EXIT_INSTR_OFFSETS
	.align		4
        /*0068*/ 	.byte	0x04, 0x1c
        /*006a*/ 	.short	(.L_25 - .L_24)


	//   ....[0]....
.L_24:
        /*006c*/ 	.word	0x00000220


	//   ....[1]....
        /*0070*/ 	.word	0x00000520


	//----- nvinfo : EIATTR_CBANK_PARAM_SIZE
	.align		4
.L_25:
        /*0074*/ 	.byte	0x03, 0x19
        /*0076*/ 	.short	0x0020


	//----- nvinfo : EIATTR_PARAM_CBANK
	.align		4
        /*0078*/ 	.byte	0x04, 0x0a
        /*007a*/ 	.short	(.L_27 - .L_26)
	.align		4
.L_26:
        /*007c*/ 	.word	index@(.nv.constant0._Z12naiveDenoisePiS_S_ii)
        /*0080*/ 	.short	0x0380
        /*0082*/ 	.short	0x0020


	//----- nvinfo : EIATTR_SW_WAR
	.align		4
.L_27:
        /*0084*/ 	.byte	0x04, 0x36
        /*0086*/ 	.short	(.L_29 - .L_28)
.L_28:
        /*0088*/ 	.word	0x00000008
.L_29:


//--------------------- .nv.info._Z7denoisePiS_S_ii --------------------------
	.section	.nv.info._Z7denoisePiS_S_ii,"",@"SHT_CUDA_INFO"
	.sectionflags	@""
	.align	4


	//----- nvinfo : EIATTR_CUDA_API_VERSION
	.align		4
        /*0000*/ 	.byte	0x04, 0x37
        /*0002*/ 	.short	(.L_31 - .L_30)
.L_30:
        /*0004*/ 	.word	0x00000082


	//----- nvinfo : EIATTR_KPARAM_INFO
	.align		4
.L_31:
        /*0008*/ 	.byte	0x04, 0x17
        /*000a*/ 	.short	(.L_33 - .L_32)
.L_32:
        /*000c*/ 	.word	0x00000000
        /*0010*/ 	.short	0x0004
        /*0012*/ 	.short	0x001c
        /*0014*/ 	.byte	0x00, 0xf0, 0x11, 0x00


	//----- nvinfo : EIATTR_KPARAM_INFO
	.align		4
.L_33:
        /*0018*/ 	.byte	0x04, 0x17
        /*001a*/ 	.short	(.L_35 - .L_34)
.L_34:
        /*001c*/ 	.word	0x00000000
        /*0020*/ 	.short	0x0003
        /*0022*/ 	.short	0x0018
        /*0024*/ 	.byte	0x00, 0xf0, 0x11, 0x00


	//----- nvinfo : EIATTR_KPARAM_INFO
	.align		4
.L_35:
        /*0028*/ 	.byte	0x04, 0x17
        /*002a*/ 	.short	(.L_37 - .L_36)
.L_36:
        /*002c*/ 	.word	0x00000000
        /*0030*/ 	.short	0x0002
        /*0032*/ 	.short	0x0010
        /*0034*/ 	.byte	0x00, 0xf5, 0x21, 0x00


	//----- nvinfo : EIATTR_KPARAM_INFO
	.align		4
.L_37:
        /*0038*/ 	.byte	0x04, 0x17
        /*003a*/ 	.short	(.L_39 - .L_38)
.L_38:
        /*003c*/ 	.word	0x00000000
        /*0040*/ 	.short	0x0001
        /*0042*/ 	.short	0x0008
        /*0044*/ 	.byte	0x00, 0xf5, 0x21, 0x00


	//----- nvinfo : EIATTR_KPARAM_INFO
	.align		4
.L_39:
        /*0048*/ 	.byte	0x04, 0x17
        /*004a*/ 	.short	(.L_41 - .L_40)
.L_40:
        /*004c*/ 	.word	0x00000000
        /*0050*/ 	.short	0x0000
        /*0052*/ 	.short	0x0000
        /*0054*/ 	.byte	0x00, 0xf5, 0x21, 0x00


	//----- nvinfo : EIATTR_SPARSE_MMA_MASK
	.align		4
.L_41:
        /*0058*/ 	.byte	0x03, 0x50
        /*005a*/ 	.short	0x0000


	//----- nvinfo : EIATTR_MAXREG_COUNT
	.align		4
        /*005c*/ 	.byte	0x03, 0x1b
        /*005e*/ 	.short	0x00ff


	//----- nvinfo : EIATTR_MERCURY_ISA_VERSION
	.align		4
        /*0060*/ 	.byte	0x03, 0x5f
        /*0062*/ 	.short	0x0101


	//----- nvinfo : EIATTR_VRC_CTA_INIT_COUNT
	.align		4
        /*0064*/ 	.byte	0x02, 0x4a
	.zero		1
	.zero		1


	//----- nvinfo : EIATTR_EXIT_INSTR_OFFSETS
	.align		4
        /*0068*/ 	.byte	0x04, 0x1c
        /*006a*/ 	.short	(.L_43 - .L_42)


	//   ....[0]....
.L_42:
        /*006c*/ 	.word	0x000002b0


	//   ....[1]....
        /*0070*/ 	.word	0x000003b0


	//   ....[2]....
        /*0074*/ 	.word	0x000004b0


	//   ....[3]....
        /*0078*/ 	.word	0x000005b0


	//   ....[4]....
        /*007c*/ 	.word	0x00000690


	//   ....[5]....
        /*0080*/ 	.word	0x000007b0


	//   ....[6]....
        /*0084*/ 	.word	0x000008b0


	//   ....[7]....
        /*0088*/ 	.word	0x000009e0


	//   ....[8]....
        /*008c*/ 	.word	0x00000af0


	//----- nvinfo : EIATTR_CRS_STACK_SIZE
	.align		4
.L_43:
        /*0090*/ 	.byte	0x04, 0x1e
        /*0092*/ 	.short	(.L_45 - .L_44)
.L_44:
        /*0094*/ 	.word	0x00000000


	//----- nvinfo : EIATTR_CBANK_PARAM_SIZE
	.align		4
.L_45:
        /*0098*/ 	.byte	0x03, 0x19
        /*009a*/ 	.short	0x0020


	//----- nvinfo : EIATTR_PARAM_CBANK
	.align		4
        /*009c*/ 	.byte	0x04, 0x0a
        /*009e*/ 	.short	(.L_47 - .L_46)
	.align		4
.L_46:
        /*00a0*/ 	.word	index@(.nv.constant0._Z7denoisePiS_S_ii)
        /*00a4*/ 	.short	0x0380
        /*00a6*/ 	.short	0x0020


	//----- nvinfo : EIATTR_SW_WAR
	.align		4
.L_47:
        /*00a8*/ 	.byte	0x04, 0x36
        /*00aa*/ 	.short	(.L_49 - .L_48)
.L_48:
        /*00ac*/ 	.word	0x00000008
.L_49:


//--------------------- .nv.callgraph             --------------------------
	.section	.nv.callgraph,"",@"SHT_CUDA_CALLGRAPH"
	.align	4
	.sectionentsize	8
	.align		4
        /*0000*/ 	.word	0x00000000
	.align		4
        /*0004*/ 	.word	0xffffffff
	.align		4
        /*0008*/ 	.word	0x00000000
	.align		4
        /*000c*/ 	.word	0xfffffffe
	.align		4
        /*0010*/ 	.word	0x00000000
	.align		4
        /*0014*/ 	.word	0xfffffffd
	.align		4
        /*0018*/ 	.word	0x00000000
	.align		4
        /*001c*/ 	.word	0xfffffffc


//--------------------- .text._Z12naiveDenoisePiS_S_ii --------------------------
	.section	.text._Z12naiveDenoisePiS_S_ii,"ax",@progbits
	.align	128
        .global         _Z12naiveDenoisePiS_S_ii
        .type           _Z12naiveDenoisePiS_S_ii,@function
        .size           _Z12naiveDenoisePiS_S_ii,(.L_x_10 - _Z12naiveDenoisePiS_S_ii)
        .other          _Z12naiveDenoisePiS_S_ii,@"STO_CUDA_ENTRY STV_DEFAULT"
_Z12naiveDenoisePiS_S_ii:
.text._Z12naiveDenoisePiS_S_ii:
[----:B------:R-:W-:Y:S08]  /*0000*/  LDC R1, c[0x0][0x37c] ;  /* 0x0000df00ff017b82 */ /* 0x000ff00000000800 */
[----:B------:R-:W0:Y:S01]  /*0010*/  LDC R0, c[0x0][0x398] ;  /* 0x0000e600ff007b82 */ /* 0x000e220000000800 */
[----:B------:R-:W1:Y:S01]  /*0020*/  S2R R3, SR_CTAID.X ;  /* 0x0000000000037919 */ /* 0x000e620000002500 */
[----:B------:R-:W1:Y:S01]  /*0030*/  LDCU UR4, c[0x0][0x360] ;  /* 0x00006c00ff0477ac */ /* 0x000e620008000800 */
[----:B------:R-:W1:Y:S01]  /*0040*/  S2R R6, SR_TID.X ;  /* 0x0000000000067919 */ /* 0x000e620000002100 */
[----:B0-----:R-:W-:-:S04]  /*0050*/  IABS R7, R0 ;  /* 0x0000000000077213 */ /* 0x001fc80000000000 */
[----:B------:R-:W0:Y:S01]  /*0060*/  I2F.RP R2, R7 ;  /* 0x0000000700027306 */ /* 0x000e220000209400 */
[----:B-1----:R-:W-:Y:S01]  /*0070*/  IMAD R3, R3, UR4, R6 ;  /* 0x0000000403037c24 */ /* 0x002fe2000f8e0206 */
[----:B------:R-:W1:Y:S04]  /*0080*/  LDCU UR4, c[0x0][0x39c] ;  /* 0x00007380ff0477ac */ /* 0x000e680008000800 */
[----:B------:R-:W-:Y:S02]  /*0090*/  ISETP.GE.AND P2, PT, R3, RZ, PT ;  /* 0x000000ff0300720c */ /* 0x000fe40003f46270 */
[----:B0-----:R-:W0:Y:S02]  /*00a0*/  MUFU.RCP R2, R2 ;  /* 0x0000000200027308 */ /* 0x001e240000001000 */
[----:B0-----:R-:W-:Y:S01]  /*00b0*/  VIADD R4, R2, 0xffffffe ;  /* 0x0ffffffe02047836 */ /* 0x001fe20000000000 */
[----:B------:R-:W-:-:S05]  /*00c0*/  IABS R2, R3 ;  /* 0x0000000300027213 */ /* 0x000fca0000000000 */
[----:B------:R0:W2:Y:S02]  /*00d0*/  F2I.FTZ.U32.TRUNC.NTZ R5, R4 ;  /* 0x0000000400057305 */ /* 0x0000a4000021f000 */
[----:B0-----:R-:W-:Y:S02]  /*00e0*/  IMAD.MOV.U32 R4, RZ, RZ, RZ ;  /* 0x000000ffff047224 */ /* 0x001fe400078e00ff */
[----:B--2---:R-:W-:-:S04]  /*00f0*/  IMAD.MOV R8, RZ, RZ, -R5 ;  /* 0x000000ffff087224 */ /* 0x004fc800078e0a05 */
[----:B------:R-:W-:-:S04]  /*0100*/  IMAD R9, R8, R7, RZ ;  /* 0x0000000708097224 */ /* 0x000fc800078e02ff */
[----:B------:R-:W-:-:S06]  /*0110*/  IMAD.HI.U32 R5, R5, R9, R4 ;  /* 0x0000000905057227 */ /* 0x000fcc00078e0004 */
[----:B------:R-:W-:-:S04]  /*0120*/  IMAD.HI.U32 R5, R5, R2, RZ ;  /* 0x0000000205057227 */ /* 0x000fc800078e00ff */
[----:B------:R-:W-:-:S04]  /*0130*/  IMAD.MOV R5, RZ, RZ, -R5 ;  /* 0x000000ffff057224 */ /* 0x000fc800078e0a05 */
[----:B------:R-:W-:Y:S01]  /*0140*/  IMAD R2, R7, R5, R2 ;  /* 0x0000000507027224 */ /* 0x000fe200078e0202 */
[----:B------:R-:W-:-:S04]  /*0150*/  IADD3 R5, PT, PT, R0, -0x1, RZ ;  /* 0xffffffff00057810 */ /* 0x000fc80007ffe0ff */
[----:B------:R-:W-:-:S13]  /*0160*/  ISETP.GT.U32.AND P0, PT, R7, R2, PT ;  /* 0x000000020700720c */ /* 0x000fda0003f04070 */
[----:B------:R-:W-:Y:S02]  /*0170*/  @!P0 IADD3 R2, PT, PT, R2, -R7, RZ ;  /* 0x8000000702028210 */ /* 0x000fe40007ffe0ff */
[----:B------:R-:W-:Y:S02]  /*0180*/  ISETP.NE.AND P0, PT, R0, RZ, PT ;  /* 0x000000ff0000720c */ /* 0x000fe40003f05270 */
[----:B------:R-:W-:-:S13]  /*0190*/  ISETP.GT.U32.AND P1, PT, R7, R2, PT ;  /* 0x000000020700720c */ /* 0x000fda0003f24070 */
[----:B------:R-:W-:-:S04]  /*01a0*/  @!P1 IMAD.IADD R2, R2, 0x1, -R7 ;  /* 0x0000000102029824 */ /* 0x000fc800078e0a07 */
[----:B------:R-:W-:Y:S01]  /*01b0*/  @!P2 IMAD.MOV R2, RZ, RZ, -R2 ;  /* 0x000000ffff02a224 */ /* 0x000fe200078e0a02 */
[----:B------:R-:W-:-:S04]  /*01c0*/  @!P0 LOP3.LUT R2, RZ, R0, RZ, 0x33, !PT ;  /* 0x00000000ff028212 */ /* 0x000fc800078e33ff */
[----:B------:R-:W-:-:S04]  /*01d0*/  ISETP.NE.AND P0, PT, R2, R5, PT ;  /* 0x000000050200720c */ /* 0x000fc80003f05270 */
[----:B------:R-:W-:Y:S02]  /*01e0*/  ISETP.EQ.OR P0, PT, R2, RZ, !P0 ;  /* 0x000000ff0200720c */ /* 0x000fe40004702670 */
[----:B-1----:R-:W-:Y:S02]  /*01f0*/  IADD3 R2, PT, PT, -R0, UR4, RZ ;  /* 0x0000000400027c10 */ /* 0x002fe4000fffe1ff */
[----:B------:R-:W-:-:S04]  /*0200*/  ISETP.LT.OR P0, PT, R3, R0, P0 ;  /* 0x000000000300720c */ /* 0x000fc80000701670 */
[----:B------:R-:W-:-:S13]  /*0210*/  ISETP.GT.OR P0, PT, R3, R2, P0 ;  /* 0x000000020300720c */ /* 0x000fda0000704670 */
[----:B------:R-:W-:Y:S05]  /*0220*/  @P0 EXIT ;  /* 0x000000000000094d */ /* 0x000fea0003800000 */
[----:B------:R-:W0:Y:S01]  /*0230*/  LDC.64 R10, c[0x0][0x380] ;  /* 0x0000e000ff0a7b82 */ /* 0x000e220000000a00 */
[----:B------:R-:W1:Y:S01]  /*0240*/  LDCU.64 UR4, c[0x0][0x358] ;  /* 0x00006b00ff0477ac */ /* 0x000e620008000a00 */
[----:B------:R-:W-:-:S06]  /*0250*/  IMAD.IADD R2, R3, 0x1, -R0 ;  /* 0x0000000103027824 */ /* 0x000fcc00078e0a00 */
[----:B------:R-:W2:Y:S01]  /*0260*/  LDC.64 R6, c[0x0][0x388] ;  /* 0x0000e200ff067b82 */ /* 0x000ea20000000a00 */
[----:B0-----:R-:W-:-:S04]  /*0270*/  IMAD.WIDE R4, R3, 0x4, R10 ;  /* 0x0000000403047825 */ /* 0x001fc800078e020a */
[----:B------:R-:W-:Y:S01]  /*0280*/  IMAD.WIDE R10, R2, 0x4, R10 ;  /* 0x00000004020a7825 */ /* 0x000fe200078e020a */
[----:B-1----:R-:W3:Y:S03]  /*0290*/  LDG.E R8, desc[UR4][R4.64] ;  /* 0x0000000404087981 */ /* 0x002ee6000c1e1900 */
[----:B------:R-:W-:Y:S01]  /*02a0*/  IMAD.WIDE R12, R0, 0x4, R4 ;  /* 0x00000004000c7825 */ /* 0x000fe200078e0204 */
[----:B------:R-:W4:Y:S04]  /*02b0*/  LDG.E R9, desc[UR4][R4.64+-0x4] ;  /* 0xfffffc0404097981 */ /* 0x000f28000c1e1900 */
[----:B------:R-:W3:Y:S04]  /*02c0*/  LDG.E R11, desc[UR4][R10.64] ;  /* 0x000000040a0b7981 */ /* 0x000ee8000c1e1900 */
[----:B------:R-:W3:Y:S04]  /*02d0*/  LDG.E R12, desc[UR4][R12.64] ;  /* 0x000000040c0c7981 */ /* 0x000ee8000c1e1900 */
[----:B------:R-:W4:Y:S01]  /*02e0*/  LDG.E R14, desc[UR4][R4.64+0x4] ;  /* 0x00000404040e7981 */ /* 0x000f22000c1e1900 */
[----:B---3--:R-:W-:-:S04]  /*02f0*/  IADD3 R8, PT, PT, R12, R11, R8 ;  /* 0x0000000b0c087210 */ /* 0x008fc80007ffe008 */
[----:B----4-:R-:W-:-:S05]  /*0300*/  IADD3 R8, PT, PT, R14, R8, R9 ;  /* 0x000000080e087210 */ /* 0x010fca0007ffe009 */
[----:B------:R-:W-:-:S04]  /*0310*/  IMAD.HI R14, R8, 0x66666667, RZ ;  /* 0x66666667080e7827 */ /* 0x000fc800078e02ff */
[----:B--2---:R-:W-:Y:S01]  /*0320*/  IMAD.WIDE R8, R3, 0x4, R6 ;  /* 0x0000000403087825 */ /* 0x004fe200078e0206 */
[----:B------:R-:W-:-:S04]  /*0330*/  SHF.R.S32.HI R15, RZ, 0x1, R14 ;  /* 0x00000001ff0f7819 */ /* 0x000fc8000001140e */
[----:B------:R-:W-:Y:S01]  /*0340*/  LEA.HI R17, R14, R15, RZ, 0x1 ;  /* 0x0000000f0e117211 */ /* 0x000fe200078f08ff */
[----:B------:R-:W-:Y:S02]  /*0350*/  IMAD.WIDE R14, R2, 0x4, R6 ;  /* 0x00000004020e7825 */ /* 0x000fe400078e0206 */
[----:B------:R-:W0:Y:S02]  /*0360*/  LDC.64 R6, c[0x0][0x390] ;  /* 0x0000e400ff067b82 */ /* 0x000e240000000a00 */
[----:B------:R-:W-:Y:S01]  /*0370*/  IMAD.WIDE R12, R0, 0x4, R8 ;  /* 0x00000004000c7825 */ /* 0x000fe200078e0208 */
[----:B------:R1:W-:Y:S04]  /*0380*/  STG.E desc[UR4][R4.64], R17 ;  /* 0x0000001104007986 */ /* 0x0003e8000c101904 */
[----:B------:R-:W2:Y:S04]  /*0390*/  LDG.E R15, desc[UR4][R14.64] ;  /* 0x000000040e0f7981 */ /* 0x000ea8000c1e1900 */
[----:B------:R-:W2:Y:S04]  /*03a0*/  LDG.E R12, desc[UR4][R12.64] ;  /* 0x000000040c0c7981 */ /* 0x000ea8000c1e1900 */
[----:B------:R-:W2:Y:S04]  /*03b0*/  LDG.E R10, desc[UR4][R8.64] ;  /* 0x00000004080a7981 */ /* 0x000ea8000c1e1900 */
[----:B------:R-:W3:Y:S04]  /*03c0*/  LDG.E R11, desc[UR4][R8.64+-0x4] ;  /* 0xfffffc04080b7981 */ /* 0x000ee8000c1e1900 */
[----:B------:R-:W3:Y:S01]  /*03d0*/  LDG.E R16, desc[UR4][R8.64+0x4] ;  /* 0x0000040408107981 */ /* 0x000ee2000c1e1900 */
[----:B--2---:R-:W-:-:S04]  /*03e0*/  IADD3 R10, PT, PT, R12, R15, R10 ;  /* 0x0000000f0c0a7210 */ /* 0x004fc80007ffe00a */
[----:B---3--:R-:W-:-:S05]  /*03f0*/  IADD3 R10, PT, PT, R16, R10, R11 ;  /* 0x0000000a100a7210 */ /* 0x008fca0007ffe00b */
[----:B------:R-:W-:-:S04]  /*0400*/  IMAD.HI R16, R10, 0x66666667, RZ ;  /* 0x666666670a107827 */ /* 0x000fc800078e02ff */
[----:B0-----:R-:W-:Y:S01]  /*0410*/  IMAD.WIDE R10, R3, 0x4, R6 ;  /* 0x00000004030a7825 */ /* 0x001fe200078e0206 */
[----:B------:R-:W-:-:S04]  /*0420*/  SHF.R.S32.HI R3, RZ, 0x1, R16 ;  /* 0x00000001ff037819 */ /* 0x000fc80000011410 */
[----:B------:R-:W-:Y:S01]  /*0430*/  LEA.HI R15, R16, R3, RZ, 0x1 ;  /* 0x00000003100f7211 */ /* 0x000fe200078f08ff */
[----:B------:R-:W-:-:S04]  /*0440*/  IMAD.WIDE R2, R2, 0x4, R6 ;  /* 0x0000000402027825 */ /* 0x000fc800078e0206 */
[----:B-1----:R-:W-:Y:S01]  /*0450*/  IMAD.WIDE R4, R0, 0x4, R10 ;  /* 0x0000000400047825 */ /* 0x002fe200078e020a */
[----:B------:R-:W-:Y:S04]  /*0460*/  STG.E desc[UR4][R8.64], R15 ;  /* 0x0000000f08007986 */ /* 0x000fe8000c101904 */
[----:B------:R-:W2:Y:S04]  /*0470*/  LDG.E R3, desc[UR4][R2.64] ;  /* 0x0000000402037981 */ /* 0x000ea8000c1e1900 */
[----:B------:R-:W2:Y:S04]  /*0480*/  LDG.E R4, desc[UR4][R4.64] ;  /* 0x0000000404047981 */ /* 0x000ea8000c1e1900 */
[----:B------:R-:W2:Y:S04]  /*0490*/  LDG.E R0, desc[UR4][R10.64] ;  /* 0x000000040a007981 */ /* 0x000ea8000c1e1900 */
[----:B------:R-:W3:Y:S04]  /*04a0*/  LDG.E R7, desc[UR4][R10.64+-0x4] ;  /* 0xfffffc040a077981 */ /* 0x000ee8000c1e1900 */
[----:B------:R-:W3:Y:S01]  /*04b0*/  LDG.E R6, desc[UR4][R10.64+0x4] ;  /* 0x000004040a067981 */ /* 0x000ee2000c1e1900 */
[----:B--2---:R-:W-:-:S04]  /*04c0*/  IADD3 R0, PT, PT, R4, R3, R0 ;  /* 0x0000000304007210 */ /* 0x004fc80007ffe000 */
[----:B---3--:R-:W-:-:S05]  /*04d0*/  IADD3 R0, PT, PT, R6, R0, R7 ;  /* 0x0000000006007210 */ /* 0x008fca0007ffe007 */
[----:B------:R-:W-:-:S05]  /*04e0*/  IMAD.HI R0, R0, 0x66666667, RZ ;  /* 0x6666666700007827 */ /* 0x000fca00078e02ff */
[----:B------:R-:W-:-:S04]  /*04f0*/  SHF.R.S32.HI R7, RZ, 0x1, R0 ;  /* 0x00000001ff077819 */ /* 0x000fc80000011400 */
[----:B------:R-:W-:-:S05]  /*0500*/  LEA.HI R7, R0, R7, RZ, 0x1 ;  /* 0x0000000700077211 */ /* 0x000fca00078f08ff */
[----:B------:R-:W-:Y:S01]  /*0510*/  STG.E desc[UR4][R10.64], R7 ;  /* 0x000000070a007986 */ /* 0x000fe2000c101904 */
[----:B------:R-:W-:Y:S05]  /*0520*/  EXIT ;  /* 0x000000000000794d */ /* 0x000fea0003800000 */
.L_x_0:
[----:B------:R-:W-:-:S00]  /*0530*/  BRA `(.L_x_0) ;  /* 0xfffffffc00fc7947 */ /* 0x000fc0000383ffff */
[----:B------:R-:W-:-:S00]  /*0540*/  NOP ;  /* 0x0000000000007918 */ /* 0x000fc00000000000 */
        /* <DEDUP_REMOVED lines=11> */
.L_x_10:


//--------------------- .text._Z7denoisePiS_S_ii  --------------------------
	.section	.text._Z7denoisePiS_S_ii,"ax",@progbits
	.align	128
        .global         _Z7denoisePiS_S_ii
        .type           _Z7denoisePiS_S_ii,@function
        .size           _Z7denoisePiS_S_ii,(.L_x_11 - _Z7denoisePiS_S_ii)
        .other          _Z7denoisePiS_S_ii,@"STO_CUDA_ENTRY STV_DEFAULT"
_Z7denoisePiS_S_ii:
.text._Z7denoisePiS_S_ii:
[----:B------:R-:W-:Y:S08]  /*0000*/  LDC R1, c[0x0][0x37c] ;  /* 0x0000df00ff017b82 */ /* 0x000ff00000000800 */
[----:B------:R-:W0:Y:S01]  /*0010*/  LDC R0, c[0x0][0x398] ;  /* 0x0000e600ff007b82 */ /* 0x000e220000000800 */
[----:B------:R-:W1:Y:S01]  /*0020*/  S2R R3, SR_CTAID.X ;  /* 0x0000000000037919 */ /* 0x000e620000002500 */
[----:B------:R-:W1:Y:S01]  /*0030*/  LDCU UR4, c[0x0][0x360] ;  /* 0x00006c00ff0477ac */ /* 0x000e620008000800 */
[----:B------:R-:W1:Y:S01]  /*0040*/  S2R R6, SR_TID.X ;  /* 0x0000000000067919 */ /* 0x000e620000002100 */
[----:B------:R-:W2:Y:S01]  /*0050*/  LDCU.64 UR6, c[0x0][0x358] ;  /* 0x00006b00ff0677ac */ /* 0x000ea20008000a00 */
[----:B0-----:R-:W-:-:S04]  /*0060*/  IABS R7, R0 ;  /* 0x0000000000077213 */ /* 0x001fc80000000000 */
[----:B------:R-:W0:Y:S01]  /*0070*/  I2F.RP R2, R7 ;  /* 0x0000000700027306 */ /* 0x000e220000209400 */
[----:B-1----:R-:W-:-:S05]  /*0080*/  IMAD R3, R3, UR4, R6 ;  /* 0x0000000403037c24 */ /* 0x002fca000f8e0206 */
[----:B------:R-:W-:Y:S02]  /*0090*/  ISETP.GE.AND P2, PT, R3, RZ, PT ;  /* 0x000000ff0300720c */ /* 0x000fe40003f46270 */
[----:B0-----:R-:W0:Y:S02]  /*00a0*/  MUFU.RCP R2, R2 ;  /* 0x0000000200027308 */ /* 0x001e240000001000 */
[----:B0-----:R-:W-:Y:S01]  /*00b0*/  VIADD R4, R2, 0xffffffe ;  /* 0x0ffffffe02047836 */ /* 0x001fe20000000000 */
[----:B------:R-:W-:-:S05]  /*00c0*/  IABS R2, R3 ;  /* 0x0000000300027213 */ /* 0x000fca0000000000 */
[----:B------:R0:W1:Y:S02]  /*00d0*/  F2I.FTZ.U32.TRUNC.NTZ R5, R4 ;  /* 0x0000000400057305 */ /* 0x000064000021f000 */
[----:B0-----:R-:W-:Y:S02]  /*00e0*/  IMAD.MOV.U32 R4, RZ, RZ, RZ ;  /* 0x000000ffff047224 */ /* 0x001fe400078e00ff */
[----:B-1----:R-:W-:-:S04]  /*00f0*/  IMAD.MOV R8, RZ, RZ, -R5 ;  /* 0x000000ffff087224 */ /* 0x002fc800078e0a05 */
[----:B------:R-:W-:-:S04]  /*0100*/  IMAD R9, R8, R7, RZ ;  /* 0x0000000708097224 */ /* 0x000fc800078e02ff */
[----:B------:R-:W-:-:S06]  /*0110*/  IMAD.HI.U32 R5, R5, R9, R4 ;  /* 0x0000000905057227 */ /* 0x000fcc00078e0004 */
[----:B------:R-:W-:-:S04]  /*0120*/  IMAD.HI.U32 R5, R5, R2, RZ ;  /* 0x0000000205057227 */ /* 0x000fc800078e00ff */
[----:B------:R-:W-:-:S04]  /*0130*/  IMAD.MOV R5, RZ, RZ, -R5 ;  /* 0x000000ffff057224 */ /* 0x000fc800078e0a05 */
[----:B------:R-:W-:-:S05]  /*0140*/  IMAD R2, R7, R5, R2 ;  /* 0x0000000507027224 */ /* 0x000fca00078e0202 */
[----:B------:R-:W-:-:S13]  /*0150*/  ISETP.GT.U32.AND P0, PT, R7, R2, PT ;  /* 0x000000020700720c */ /* 0x000fda0003f04070 */
[----:B------:R-:W-:Y:S01]  /*0160*/  @!P0 IMAD.IADD R2, R2, 0x1, -R7 ;  /* 0x0000000102028824 */ /* 0x000fe200078e0a07 */
[----:B------:R-:W-:-:S04]  /*0170*/  ISETP.NE.AND P0, PT, R0, RZ, PT ;  /* 0x000000ff0000720c */ /* 0x000fc80003f05270 */
[----:B------:R-:W-:-:S13]  /*0180*/  ISETP.GT.U32.AND P1, PT, R7, R2, PT ;  /* 0x000000020700720c */ /* 0x000fda0003f24070 */
[----:B------:R-:W-:-:S05]  /*0190*/  @!P1 IMAD.IADD R2, R2, 0x1, -R7 ;  /* 0x0000000102029824 */ /* 0x000fca00078e0a07 */
[----:B------:R-:W-:-:S05]  /*01a0*/  MOV R5, R2 ;  /* 0x0000000200057202 */ /* 0x000fca0000000f00 */
[----:B------:R-:W-:Y:S01]  /*01b0*/  @!P2 IMAD.MOV R5, RZ, RZ, -R5 ;  /* 0x000000ffff05a224 */ /* 0x000fe200078e0a05 */
[----:B------:R-:W-:-:S04]  /*01c0*/  @!P0 LOP3.LUT R5, RZ, R0, RZ, 0x33, !PT ;  /* 0x00000000ff058212 */ /* 0x000fc800078e33ff */
[----:B------:R-:W-:-:S13]  /*01d0*/  ISETP.NE.AND P0, PT, R5, RZ, PT ;  /* 0x000000ff0500720c */ /* 0x000fda0003f05270 */
[----:B--2---:R-:W-:Y:S05]  /*01e0*/  @P0 BRA `(.L_x_1) ;  /* 0x0000000000b40947 */ /* 0x004fea0003800000 */
[----:B------:R-:W-:-:S13]  /*01f0*/  ISETP.NE.AND P0, PT, R3, RZ, PT ;  /* 0x000000ff0300720c */ /* 0x000fda0003f05270 */
[----:B------:R-:W-:Y:S05]  /*0200*/  @P0 BRA `(.L_x_2) ;  /* 0x00000000002c0947 */ /* 0x000fea0003800000 */
[----:B------:R-:W0:Y:S08]  /*0210*/  LDC.64 R4, c[0x0][0x380] ;  /* 0x0000e000ff047b82 */ /* 0x000e300000000a00 */
[----:B------:R-:W1:Y:S01]  /*0220*/  LDC.64 R2, c[0x0][0x380] ;  /* 0x0000e000ff027b82 */ /* 0x000e620000000a00 */
[----:B0-----:R-:W-:-:S06]  /*0230*/  IMAD.WIDE R4, R0, 0x4, R4 ;  /* 0x0000000400047825 */ /* 0x001fcc00078e0204 */
[----:B------:R-:W2:Y:S04]  /*0240*/  LDG.E R4, desc[UR6][R4.64] ;  /* 0x0000000604047981 */ /* 0x000ea8000c1e1900 */
[----:B-1----:R-:W2:Y:S04]  /*0250*/  LDG.E R0, desc[UR6][R2.64] ;  /* 0x0000000602007981 */ /* 0x002ea8000c1e1900 */
[----:B------:R-:W2:Y:S02]  /*0260*/  LDG.E R7, desc[UR6][R2.64+0x4] ;  /* 0x0000040602077981 */ /* 0x000ea4000c1e1900 */
[----:B--2---:R-:W-:-:S05]  /*0270*/  IADD3 R0, PT, PT, R4, R7, R0 ;  /* 0x0000000704007210 */ /* 0x004fca0007ffe000 */
[----:B------:R-:W-:-:S05]  /*0280*/  IMAD.HI R0, R0, 0x55555556, RZ ;  /* 0x5555555600007827 */ /* 0x000fca00078e02ff */
[----:B------:R-:W-:-:S05]  /*0290*/  LEA.HI R7, R0, R0, RZ, 0x1 ;  /* 0x0000000000077211 */ /* 0x000fca00078f08ff */
[----:B------:R-:W-:Y:S01]  /*02a0*/  STG.E desc[UR6][R2.64], R7 ;  /* 0x0000000702007986 */ /* 0x000fe2000c101906 */
[----:B------:R-:W-:Y:S05]  /*02b0*/  EXIT ;  /* 0x000000000000794d */ /* 0x000fea0003800000 */
.L_x_2:
[----:B------:R-:W0:Y:S02]  /*02c0*/  LDCU UR4, c[0x0][0x39c] ;  /* 0x00007380ff0477ac */ /* 0x000e240008000800 */
[----:B0-----:R-:W-:-:S04]  /*02d0*/  IADD3 R2, PT, PT, -R0, UR4, RZ ;  /* 0x0000000400027c10 */ /* 0x001fc8000fffe1ff */
[----:B------:R-:W-:-:S13]  /*02e0*/  ISETP.NE.AND P0, PT, R3, R2, PT ;  /* 0x000000020300720c */ /* 0x000fda0003f05270 */
[----:B------:R-:W-:Y:S05]  /*02f0*/  @P0 BRA `(.L_x_3) ;  /* 0x0000000000300947 */ /* 0x000fea0003800000 */
[----:B------:R-:W0:Y:S01]  /*0300*/  LDC.64 R6, c[0x0][0x380] ;  /* 0x0000e000ff067b82 */ /* 0x000e220000000a00 */
[----:B------:R-:W-:-:S04]  /*0310*/  IMAD.IADD R5, R3, 0x1, -R0 ;  /* 0x0000000103057824 */ /* 0x000fc800078e0a00 */
[----:B0-----:R-:W-:-:S04]  /*0320*/  IMAD.WIDE R4, R5, 0x4, R6 ;  /* 0x0000000405047825 */ /* 0x001fc800078e0206 */
[----:B------:R-:W-:Y:S02]  /*0330*/  IMAD.WIDE R2, R3, 0x4, R6 ;  /* 0x0000000403027825 */ /* 0x000fe400078e0206 */
[----:B------:R-:W2:Y:S04]  /*0340*/  LDG.E R5, desc[UR6][R4.64] ;  /* 0x0000000604057981 */ /* 0x000ea8000c1e1900 */
[----:B------:R-:W2:Y:S04]  /*0350*/  LDG.E R0, desc[UR6][R2.64] ;  /* 0x0000000602007981 */ /* 0x000ea8000c1e1900 */
[----:B------:R-:W2:Y:S02]  /*0360*/  LDG.E R6, desc[UR6][R2.64+0x4] ;  /* 0x0000040602067981 */ /* 0x000ea4000c1e1900 */
[----:B--2---:R-:W-:-:S05]  /*0370*/  IADD3 R0, PT, PT, R6, R5, R0 ;  /* 0x0000000506007210 */ /* 0x004fca0007ffe000 */
[----:B------:R-:W-:-:S05]  /*0380*/  IMAD.HI R0, R0, 0x55555556, RZ ;  /* 0x5555555600007827 */ /* 0x000fca00078e02ff */
[----:B------:R-:W-:-:S05]  /*0390*/  LEA.HI R7, R0, R0, RZ, 0x1 ;  /* 0x0000000000077211 */ /* 0x000fca00078f08ff */
[----:B------:R-:W-:Y:S01]  /*03a0*/  STG.E desc[UR6][R2.64], R7 ;  /* 0x0000000702007986 */ /* 0x000fe2000c101906 */
[----:B------:R-:W-:Y:S05]  /*03b0*/  EXIT ;  /* 0x000000000000794d */ /* 0x000fea0003800000 */
.L_x_3:
[----:B------:R-:W0:Y:S01]  /*03c0*/  LDC.64 R4, c[0x0][0x380] ;  /* 0x0000e000ff047b82 */ /* 0x000e220000000a00 */
[C---:B------:R-:W-:Y:S02]  /*03d0*/  IMAD.IADD R7, R3.reuse, 0x1, -R0 ;  /* 0x0000000103077824 */ /* 0x040fe400078e0a00 */
[----:B0-----:R-:W-:-:S04]  /*03e0*/  IMAD.WIDE R2, R3, 0x4, R4 ;  /* 0x0000000403027825 */ /* 0x001fc800078e0204 */
[----:B------:R-:W-:Y:S01]  /*03f0*/  IMAD.WIDE R6, R7, 0x4, R4 ;  /* 0x0000000407067825 */ /* 0x000fe200078e0204 */
[----:B------:R-:W2:Y:S03]  /*0400*/  LDG.E R9, desc[UR6][R2.64+0x4] ;  /* 0x0000040602097981 */ /* 0x000ea6000c1e1900 */
[----:B------:R-:W-:Y:S02]  /*0410*/  IMAD.WIDE R4, R0, 0x4, R2 ;  /* 0x0000000400047825 */ /* 0x000fe400078e0202 */
[----:B------:R-:W3:Y:S04]  /*0420*/  LDG.E R6, desc[UR6][R6.64] ;  /* 0x0000000606067981 */ /* 0x000ee8000c1e1900 */
[----:B------:R-:W3:Y:S04]  /*0430*/  LDG.E R0, desc[UR6][R2.64] ;  /* 0x0000000602007981 */ /* 0x000ee8000c1e1900 */
[----:B------:R-:W3:Y:S02]  /*0440*/  LDG.E R5, desc[UR6][R4.64] ;  /* 0x0000000604057981 */ /* 0x000ee4000c1e1900 */
[----:B---3--:R-:W-:-:S05]  /*0450*/  IADD3 R0, PT, PT, R5, R6, R0 ;  /* 0x0000000605007210 */ /* 0x008fca0007ffe000 */
[----:B--2---:R-:W-:-:S05]  /*0460*/  IMAD.IADD R0, R0, 0x1, R9 ;  /* 0x0000000100007824 */ /* 0x004fca00078e0209 */
[----:B------:R-:W-:-:S04]  /*0470*/  SHF.R.S32.HI R9, RZ, 0x1f, R0 ;  /* 0x0000001fff097819 */ /* 0x000fc80000011400 */
[----:B------:R-:W-:-:S04]  /*0480*/  LEA.HI R9, R9, R0, RZ, 0x2 ;  /* 0x0000000009097211 */ /* 0x000fc800078f10ff */
[----:B------:R-:W-:-:S05]  /*0490*/  SHF.R.S32.HI R9, RZ, 0x2, R9 ;  /* 0x00000002ff097819 */ /* 0x000fca0000011409 */
[----:B------:R-:W-:Y:S01]  /*04a0*/  STG.E desc[UR6][R2.64], R9 ;  /* 0x0000000902007986 */ /* 0x000fe2000c101906 */
[----:B------:R-:W-:Y:S05]  /*04b0*/  EXIT ;  /* 0x000000000000794d */ /* 0x000fea0003800000 */
.L_x_1:
[----:B------:R-:W-:Y:S02]  /*04c0*/  ISETP.GE.AND P0, PT, R3, R0, PT ;  /* 0x000000000300720c */ /* 0x000fe40003f06270 */
[----:B------:R-:W-:-:S11]  /*04d0*/  IADD3 R2, PT, PT, R0, -0x1, RZ ;  /* 0xffffffff00027810 */ /* 0x000fd60007ffe0ff */
[----:B------:R-:W-:Y:S05]  /*04e0*/  @P0 BRA `(.L_x_4) ;  /* 0x00000000006c0947 */ /* 0x000fea0003800000 */
[----:B------:R-:W-:-:S13]  /*04f0*/  ISETP.NE.AND P0, PT, R3, R2, PT ;  /* 0x000000020300720c */ /* 0x000fda0003f05270 */
[----:B------:R-:W-:Y:S05]  /*0500*/  @P0 BRA `(.L_x_5) ;  /* 0x00000000002c0947 */ /* 0x000fea0003800000 */
[----:B------:R-:W0:Y:S02]  /*0510*/  LDC.64 R4, c[0x0][0x380] ;  /* 0x0000e000ff047b82 */ /* 0x000e240000000a00 */
[----:B0-----:R-:W-:-:S05]  /*0520*/  IMAD.WIDE R4, R3, 0x4, R4 ;  /* 0x0000000403047825 */ /* 0x001fca00078e0204 */
[----:B------:R-:W2:Y:S01]  /*0530*/  LDG.E R6, desc[UR6][R4.64] ;  /* 0x0000000604067981 */ /* 0x000ea2000c1e1900 */
[----:B------:R-:W-:-:S03]  /*0540*/  IMAD.WIDE R2, R0, 0x4, R4 ;  /* 0x0000000400027825 */ /* 0x000fc600078e0204 */
[----:B------:R-:W2:Y:S04]  /*0550*/  LDG.E R0, desc[UR6][R4.64+-0x4] ;  /* 0xfffffc0604007981 */ /* 0x000ea8000c1e1900 */
[----:B------:R-:W2:Y:S02]  /*0560*/  LDG.E R3, desc[UR6][R2.64] ;  /* 0x0000000602037981 */ /* 0x000ea4000c1e1900 */
[----:B--2---:R-:W-:-:S05]  /*0570*/  IADD3 R0, PT, PT, R3, R0, R6 ;  /* 0x0000000003007210 */ /* 0x004fca0007ffe006 */
[----:B------:R-:W-:-:S05]  /*0580*/  IMAD.HI R0, R0, 0x55555556, RZ ;  /* 0x5555555600007827 */ /* 0x000fca00078e02ff */
[----:B------:R-:W-:-:S05]  /*0590*/  LEA.HI R7, R0, R0, RZ, 0x1 ;  /* 0x0000000000077211 */ /* 0x000fca00078f08ff */
[----:B------:R-:W-:Y:S01]  /*05a0*/  STG.E desc[UR6][R4.64], R7 ;  /* 0x0000000704007986 */ /* 0x000fe2000c101906 */
[----:B------:R-:W-:Y:S05]  /*05b0*/  EXIT ;  /* 0x000000000000794d */ /* 0x000fea0003800000 */
.L_x_5:
[----:B------:R-:W0:Y:S02]  /*05c0*/  LDC.64 R4, c[0x0][0x380] ;  /* 0x0000e000ff047b82 */ /* 0x000e240000000a00 */
[----:B0-----:R-:W-:-:S05]  /*05d0*/  IMAD.WIDE R4, R3, 0x4, R4 ;  /* 0x0000000403047825 */ /* 0x001fca00078e0204 */
[----:B------:R-:W2:Y:S01]  /*05e0*/  LDG.E R6, desc[UR6][R4.64] ;  /* 0x0000000604067981 */ /* 0x000ea2000c1e1900 */
[----:B------:R-:W-:-:S03]  /*05f0*/  IMAD.WIDE R2, R0, 0x4, R4 ;  /* 0x0000000400027825 */ /* 0x000fc600078e0204 */
[----:B------:R-:W2:Y:S04]  /*0600*/  LDG.E R0, desc[UR6][R4.64+0x4] ;  /* 0x0000040604007981 */ /* 0x000ea8000c1e1900 */
[----:B------:R-:W2:Y:S04]  /*0610*/  LDG.E R7, desc[UR6][R4.64+-0x4] ;  /* 0xfffffc0604077981 */ /* 0x000ea8000c1e1900 */
[----:B------:R-:W3:Y:S01]  /*0620*/  LDG.E R3, desc[UR6][R2.64] ;  /* 0x0000000602037981 */ /* 0x000ee2000c1e1900 */
[----:B--2---:R-:W-:-:S05]  /*0630*/  IADD3 R0, PT, PT, R7, R0, R6 ;  /* 0x0000000007007210 */ /* 0x004fca0007ffe006 */
[----:B---3--:R-:W-:-:S05]  /*0640*/  IMAD.IADD R0, R0, 0x1, R3 ;  /* 0x0000000100007824 */ /* 0x008fca00078e0203 */
[----:B------:R-:W-:-:S04]  /*0650*/  SHF.R.S32.HI R7, RZ, 0x1f, R0 ;  /* 0x0000001fff077819 */ /* 0x000fc80000011400 */
[----:B------:R-:W-:-:S04]  /*0660*/  LEA.HI R7, R7, R0, RZ, 0x2 ;  /* 0x0000000007077211 */ /* 0x000fc800078f10ff */
[----:B------:R-:W-:-:S05]  /*0670*/  SHF.R.S32.HI R7, RZ, 0x2, R7 ;  /* 0x00000002ff077819 */ /* 0x000fca0000011407 */
[----:B------:R-:W-:Y:S01]  /*0680*/  STG.E desc[UR6][R4.64], R7 ;  /* 0x0000000704007986 */ /* 0x000fe2000c101906 */
[----:B------:R-:W-:Y:S05]  /*0690*/  EXIT ;  /* 0x000000000000794d */ /* 0x000fea0003800000 */
.L_x_4:
[----:B------:R-:W-:-:S13]  /*06a0*/  ISETP.NE.AND P0, PT, R5, R2, PT ;  /* 0x000000020500720c */ /* 0x000fda0003f05270 */
[----:B------:R-:W-:Y:S05]  /*06b0*/  @P0 BRA `(.L_x_6) ;  /* 0x0000000000800947 */ /* 0x000fea0003800000 */
[----:B------:R-:W0:Y:S02]  /*06c0*/  LDCU UR4, c[0x0][0x39c] ;  /* 0x00007380ff0477ac */ /* 0x000e240008000800 */
[----:B0-----:R-:W-:-:S06]  /*06d0*/  UIADD3 UR4, UPT, UPT, UR4, -0x1, URZ ;  /* 0xffffffff04047890 */ /* 0x001fcc000fffe0ff */
[----:B------:R-:W-:-:S13]  /*06e0*/  ISETP.NE.AND P0, PT, R3, UR4, PT ;  /* 0x0000000403007c0c */ /* 0x000fda000bf05270 */
        /* <DEDUP_REMOVED lines=13> */
.L_x_7:
        /* <DEDUP_REMOVED lines=16> */
.L_x_6:
[----:B------:R-:W0:Y:S02]  /*08c0*/  LDCU UR4, c[0x0][0x39c] ;  /* 0x00007380ff0477ac */ /* 0x000e240008000800 */
[----:B0-----:R-:W-:-:S04]  /*08d0*/  IADD3 R2, PT, PT, -R0, UR4, RZ ;  /* 0x0000000400027c10 */ /* 0x001fc8000fffe1ff */
[----:B------:R-:W-:-:S13]  /*08e0*/  ISETP.GT.AND P0, PT, R3, R2, PT ;  /* 0x000000020300720c */ /* 0x000fda0003f04270 */
[----:B------:R-:W-:Y:S05]  /*08f0*/  @!P0 BRA `(.L_x_8) ;  /* 0x00000000003c8947 */ /* 0x000fea0003800000 */
[----:B------:R-:W0:Y:S01]  /*0900*/  LDC.64 R4, c[0x0][0x380] ;  /* 0x0000e000ff047b82 */ /* 0x000e220000000a00 */
[----:B------:R-:W-:-:S05]  /*0910*/  IADD3 R7, PT, PT, R3, -R0, RZ ;  /* 0x8000000003077210 */ /* 0x000fca0007ffe0ff */
[----:B0-----:R-:W-:-:S04]  /*0920*/  IMAD.WIDE R6, R7, 0x4, R4 ;  /* 0x0000000407067825 */ /* 0x001fc800078e0204 */
[----:B------:R-:W-:Y:S02]  /*0930*/  IMAD.WIDE R4, R3, 0x4, R4 ;  /* 0x0000000403047825 */ /* 0x000fe400078e0204 */
[----:B------:R-:W2:Y:S04]  /*0940*/  LDG.E R6, desc[UR6][R6.64] ;  /* 0x0000000606067981 */ /* 0x000ea8000c1e1900 */
        /* <DEDUP_REMOVED lines=10> */
.L_x_8:
[----:B------:R-:W0:Y:S01]  /*09f0*/  LDC.64 R4, c[0x0][0x380] ;  /* 0x0000e000ff047b82 */ /* 0x000e220000000a00 */
[C---:B------:R-:W-:Y:S02]  /*0a00*/  IMAD.IADD R7, R3.reuse, 0x1, -R0 ;  /* 0x0000000103077824 */ /* 0x040fe400078e0a00 */
[----:B0-----:R-:W-:-:S04]  /*0a10*/  IMAD.WIDE R2, R3, 0x4, R4 ;  /* 0x0000000403027825 */ /* 0x001fc800078e0204 */
[----:B------:R-:W-:Y:S01]  /*0a20*/  IMAD.WIDE R4, R7, 0x4, R4 ;  /* 0x0000000407047825 */ /* 0x000fe200078e0204 */
[----:B------:R-:W2:Y:S03]  /*0a30*/  LDG.E R9, desc[UR6][R2.64+-0x4] ;  /* 0xfffffc0602097981 */ /* 0x000ea6000c1e1900 */
[----:B------:R-:W-:Y:S01]  /*0a40*/  IMAD.WIDE R6, R0, 0x4, R2 ;  /* 0x0000000400067825 */ /* 0x000fe200078e0202 */
[----:B------:R-:W2:Y:S04]  /*0a50*/  LDG.E R8, desc[UR6][R2.64+0x4] ;  /* 0x0000040602087981 */ /* 0x000ea8000c1e1900 */
[----:B------:R-:W3:Y:S04]  /*0a60*/  LDG.E R4, desc[UR6][R4.64] ;  /* 0x0000000604047981 */ /* 0x000ee8000c1e1900 */
[----:B------:R-:W3:Y:S04]  /*0a70*/  LDG.E R0, desc[UR6][R2.64] ;  /* 0x0000000602007981 */ /* 0x000ee8000c1e1900 */
[----:B------:R-:W3:Y:S02]  /*0a80*/  LDG.E R7, desc[UR6][R6.64] ;  /* 0x0000000606077981 */ /* 0x000ee4000c1e1900 */
[----:B---3--:R-:W-:-:S04]  /*0a90*/  IADD3 R0, PT, PT, R7, R4, R0 ;  /* 0x0000000407007210 */ /* 0x008fc80007ffe000 */
[----:B--2---:R-:W-:-:S05]  /*0aa0*/  IADD3 R0, PT, PT, R8, R0, R9 ;  /* 0x0000000008007210 */ /* 0x004fca0007ffe009 */
[----:B------:R-:W-:-:S05]  /*0ab0*/  IMAD.HI R0, R0, 0x66666667, RZ ;  /* 0x6666666700007827 */ /* 0x000fca00078e02ff */
[----:B------:R-:W-:-:S04]  /*0ac0*/  SHF.R.S32.HI R9, RZ, 0x1, R0 ;  /* 0x00000001ff097819 */ /* 0x000fc80000011400 */
[----:B------:R-:W-:-:S05]  /*0ad0*/  LEA.HI R9, R0, R9, RZ, 0x1 ;  /* 0x0000000900097211 */ /* 0x000fca00078f08ff */
[----:B------:R-:W-:Y:S01]  /*0ae0*/  STG.E desc[UR6][R2.64], R9 ;  /* 0x0000000902007986 */ /* 0x000fe2000c101906 */
[----:B------:R-:W-:Y:S05]  /*0af0*/  EXIT ;  /* 0x000000000000794d */ /* 0x000fea0003800000 */
.L_x_9:
        /* <DEDUP_REMOVED lines=16> */
.L_x_11:


//--------------------- .nv.shared.reserved.0     --------------------------
	.section	.nv.shared.reserved.0,"aw",@nobits
	.weak		__nv_reservedSMEM_offset_0_alias
	.size		__nv_reservedSMEM_offset_0_alias, 0, 64
	.other		__nv_reservedSMEM_offset_0_alias,@"STO_CUDA_RESERVED_SHARED STV_DEFAULT"
__nv_reservedSMEM_offset_0_alias:
	.zero		0
	.zero		64


//--------------------- .nv.constant0._Z12naiveDenoisePiS_S_ii --------------------------
	.section	.nv.constant0._Z12naiveDenoisePiS_S_ii,"a",@progbits
	.sectionflags	@""
	.align	4
.nv.constant0._Z12naiveDenoisePiS_S_ii:
	.zero		928


//--------------------- .nv.constant0._Z7denoisePiS_S_ii --------------------------
	.section	.nv.constant0._Z7denoisePiS_S_ii,"a",@progbits
	.sectionflags	@""
	.align	4
.nv.constant0._Z7denoisePiS_S_ii:
	.zero		928


//--------------------- SYMBOLS --------------------------

	.type		.nv.reservedSmem.offset0,@object
	.size		.nv.reservedSmem.offset0,0x4
